	.headerflags	@"EF_CUDA_TEXMODE_UNIFIED EF_CUDA_64BIT_ADDRESS EF_CUDA_ACCELERATORS EF_CUDA_SM90 EF_CUDA_VIRTUAL_SM(EF_CUDA_SM90)"
	.elftype	@"ET_EXEC"


//--------------------- .nv.info                  --------------------------
	.section	.nv.info,"",@"SHT_CUDA_INFO"
	.align	4


	//----- nvinfo : EIATTR_REGCOUNT
	.align		4
        /*0000*/ 	.byte	0x04, 0x2f
        /*0002*/ 	.short	(.L_3 - .L_2)
	.align		4
.L_2:
        /*0004*/ 	.word	index@(triton_poi_fused__native_batch_norm_legit_no_training_add_relu_11)
        /*0008*/ 	.word	0x0000002c


	//----- nvinfo : EIATTR_MIN_STACK_SIZE
	.align		4
.L_3:
        /*000c*/ 	.byte	0x04, 0x12
        /*000e*/ 	.short	(.L_5 - .L_4)
	.align		4
.L_4:
        /*0010*/ 	.word	index@(triton_poi_fused__native_batch_norm_legit_no_training_add_relu_11)
        /*0014*/ 	.word	0x00000000


	//----- nvinfo : EIATTR_FRAME_SIZE
	.align		4
.L_5:
        /*0018*/ 	.byte	0x04, 0x11
        /*001a*/ 	.short	(.L_7 - .L_6)
	.align		4
.L_6:
        /*001c*/ 	.word	index@(triton_poi_fused__native_batch_norm_legit_no_training_add_relu_11)
        /*0020*/ 	.word	0x00000000


	//----- nvinfo : EIATTR_MIN_STACK_SIZE
	.align		4
.L_7:
        /*0024*/ 	.byte	0x04, 0x12
        /*0026*/ 	.short	(.L_9 - .L_8)
	.align		4
.L_8:
        /*0028*/ 	.word	index@(triton_poi_fused__native_batch_norm_legit_no_training_add_relu_11)
        /*002c*/ 	.word	0x00000000
.L_9:


//--------------------- .nv.info.triton_poi_fused__native_batch_norm_legit_no_training_add_relu_11 --------------------------
	.section	.nv.info.triton_poi_fused__native_batch_norm_legit_no_training_add_relu_11,"",@"SHT_CUDA_INFO"
	.sectionflags	@""
	.align	4


	//----- nvinfo : EIATTR_CUDA_API_VERSION
	.align		4
        /*0000*/ 	.byte	0x04, 0x37
        /*0002*/ 	.short	(.L_11 - .L_10)
.L_10:
        /*0004*/ 	.word	0x0000007c


	//----- nvinfo : EIATTR_KPARAM_INFO
	.align		4
.L_11:
        /*0008*/ 	.byte	0x04, 0x17
        /*000a*/ 	.short	(.L_13 - .L_12)
.L_12:
        /*000c*/ 	.word	0x00000000
        /*0010*/ 	.short	0x0008
        /*0012*/ 	.short	0x003c
        /*0014*/ 	.byte	0x00, 0xf0, 0x11, 0x00


	//----- nvinfo : EIATTR_KPARAM_INFO
	.align		4
.L_13:
        /*0018*/ 	.byte	0x04, 0x17
        /*001a*/ 	.short	(.L_15 - .L_14)
.L_14:
        /*001c*/ 	.word	0x00000000
        /*0020*/ 	.short	0x0007
        /*0022*/ 	.short	0x0038
        /*0024*/ 	.byte	0x00, 0xf0, 0x11, 0x00


	//----- nvinfo : EIATTR_KPARAM_INFO
	.align		4
.L_15:
        /*0028*/ 	.byte	0x04, 0x17
        /*002a*/ 	.short	(.L_17 - .L_16)
.L_16:
        /*002c*/ 	.word	0x00000000
        /*0030*/ 	.short	0x0006
        /*0032*/ 	.short	0x0030
        /*0034*/ 	.byte	0x00, 0xf4, 0x21, 0x00


	//----- nvinfo : EIATTR_KPARAM_INFO
	.align		4
.L_17:
        /*0038*/ 	.byte	0x04, 0x17
        /*003a*/ 	.short	(.L_19 - .L_18)
.L_18:
        /*003c*/ 	.word	0x00000000
        /*0040*/ 	.short	0x0005
        /*0042*/ 	.short	0x0028
        /*0044*/ 	.byte	0x00, 0xf4, 0x21, 0x00


	//----- nvinfo : EIATTR_KPARAM_INFO
	.align		4
.L_19:
        /*0048*/ 	.byte	0x04, 0x17
        /*004a*/ 	.short	(.L_21 - .L_20)
.L_20:
        /*004c*/ 	.word	0x00000000
        /*0050*/ 	.short	0x0004
        /*0052*/ 	.short	0x0020
        /*0054*/ 	.byte	0x00, 0xf4, 0x21, 0x00


	//----- nvinfo : EIATTR_KPARAM_INFO
	.align		4
.L_21:
        /*0058*/ 	.byte	0x04, 0x17
        /*005a*/ 	.short	(.L_23 - .L_22)
.L_22:
        /*005c*/ 	.word	0x00000000
        /*0060*/ 	.short	0x0003
        /*0062*/ 	.short	0x0018
        /*0064*/ 	.byte	0x00, 0xf4, 0x21, 0x00


	//----- nvinfo : EIATTR_KPARAM_INFO
	.align		4
.L_23:
        /*0068*/ 	.byte	0x04, 0x17
        /*006a*/ 	.short	(.L_25 - .L_24)
.L_24:
        /*006c*/ 	.word	0x00000000
        /*0070*/ 	.short	0x0002
        /*0072*/ 	.short	0x0010
        /*0074*/ 	.byte	0x00, 0xf4, 0x21, 0x00


	//----- nvinfo : EIATTR_KPARAM_INFO
	.align		4
.L_25:
        /*0078*/ 	.byte	0x04, 0x17
        /*007a*/ 	.short	(.L_27 - .L_26)
.L_26:
        /*007c*/ 	.word	0x00000000
        /*0080*/ 	.short	0x0001
        /*0082*/ 	.short	0x0008
        /*0084*/ 	.byte	0x00, 0xf4, 0x21, 0x00


	//----- nvinfo : EIATTR_KPARAM_INFO
	.align		4
.L_27:
        /*0088*/ 	.byte	0x04, 0x17
        /*008a*/ 	.short	(.L_29 - .L_28)
.L_28:
        /*008c*/ 	.word	0x00000000
        /*0090*/ 	.short	0x0000
        /*0092*/ 	.short	0x0000
        /*0094*/ 	.byte	0x00, 0xf4, 0x21, 0x00


	//----- nvinfo : EIATTR_SPARSE_MMA_MASK
	.align		4
.L_29:
        /*0098*/ 	.byte	0x03, 0x50
        /*009a*/ 	.short	0x0000


	//----- nvinfo : EIATTR_MAXREG_COUNT
	.align		4
        /*009c*/ 	.byte	0x03, 0x1b
        /*009e*/ 	.short	0x00ff


	//----- nvinfo : EIATTR_EXIT_INSTR_OFFSETS
	.align		4
        /*00a0*/ 	.byte	0x04, 0x1c
        /*00a2*/ 	.short	(.L_31 - .L_30)


	//   ....[0]....
.L_30:
        /*00a4*/ 	.word	0x00001270


	//   ....[1]....
        /*00a8*/ 	.word	0x000012c0


	//----- nvinfo : EIATTR_REQNTID
	.align		4
.L_31:
        /*00ac*/ 	.byte	0x04, 0x10
        /*00ae*/ 	.short	(.L_33 - .L_32)
.L_32:
        /*00b0*/ 	.word	0x00000100
        /*00b4*/ 	.word	0x00000001
        /*00b8*/ 	.word	0x00000001


	//----- nvinfo : EIATTR_CBANK_PARAM_SIZE
	.align		4
.L_33:
        /*00bc*/ 	.byte	0x03, 0x19
        /*00be*/ 	.short	0x0040


	//----- nvinfo : EIATTR_PARAM_CBANK
	.align		4
        /*00c0*/ 	.byte	0x04, 0x0a
        /*00c2*/ 	.short	(.L_35 - .L_34)
	.align		4
.L_34:
        /*00c4*/ 	.word	index@(.nv.constant0.triton_poi_fused__native_batch_norm_legit_no_training_add_relu_11)
        /*00c8*/ 	.short	0x0210
        /*00ca*/ 	.short	0x0040


	//----- nvinfo : EIATTR_SW_WAR
	.align		4
.L_35:
        /*00cc*/ 	.byte	0x04, 0x36
        /*00ce*/ 	.short	(.L_37 - .L_36)
.L_36:
        /*00d0*/ 	.word	0x00000008
.L_37:


//--------------------- .nv.callgraph             --------------------------
	.section	.nv.callgraph,"",@"SHT_CUDA_CALLGRAPH"
	.align	4
	.sectionentsize	8
	.align		4
        /*0000*/ 	.word	0x00000000
	.align		4
        /*0004*/ 	.word	0xffffffff
	.align		4
        /*0008*/ 	.word	0x00000000
	.align		4
        /*000c*/ 	.word	0xfffffffe
	.align		4
        /*0010*/ 	.word	0x00000000
	.align		4
        /*0014*/ 	.word	0xfffffffd
	.align		4
        /*0018*/ 	.word	0x00000000
	.align		4
        /*001c*/ 	.word	0xfffffffc


//--------------------- .nv.constant4             --------------------------
	.section	.nv.constant4,"a",@progbits
	.align	8
	.align		8
.nv.constant4:
        /*0000*/ 	.dword	_$_str
	.align		8
        /*0008*/ 	.dword	_$_str_$_2


//--------------------- .text.triton_poi_fused__native_batch_norm_legit_no_training_add_relu_11 --------------------------
	.section	.text.triton_poi_fused__native_batch_norm_legit_no_training_add_relu_11,"ax",@progbits
	.sectionflags	@"SHF_BARRIERS=1"
	.align	128
        .global         triton_poi_fused__native_batch_norm_legit_no_training_add_relu_11
        .type           triton_poi_fused__native_batch_norm_legit_no_training_add_relu_11,@function
        .size           triton_poi_fused__native_batch_norm_legit_no_training_add_relu_11,(.L_x_1 - triton_poi_fused__native_batch_norm_legit_no_training_add_relu_11)
        .other          triton_poi_fused__native_batch_norm_legit_no_training_add_relu_11,@"STO_CUDA_ENTRY STV_DEFAULT"
triton_poi_fused__native_batch_norm_legit_no_training_add_relu_11:
.text.triton_poi_fused__native_batch_norm_legit_no_training_add_relu_11:
[----:B------:R-:W0:Y:S01]  /*0000*/  LDC R1, c[0x0][0x28] ;  /* 0x00000a00ff017b82 */ /* 0x000e220000000800 */
[----:B------:R-:W1:Y:S07]  /*0010*/  S2R R0, SR_TID.X ;  /* 0x0000000000007919 */ /* 0x000e6e0000002100 */
[----:B------:R-:W2:Y:S01]  /*0020*/  LDC.64 R24, c[0x0][0x210] ;  /* 0x00008400ff187b82 */ /* 0x000ea20000000a00 */
[----:B------:R-:W-:Y:S01]  /*0030*/  ULDC.64 UR6, c[0x0][0x208] ;  /* 0x0000820000067ab9 */ /* 0x000fe20000000a00 */
[----:B------:R-:W-:Y:S01]  /*0040*/  CS2R R4, SRZ ;  /* 0x0000000000047805 */ /* 0x000fe2000001ff00 */
[----:B------:R-:W3:Y:S01]  /*0050*/  S2R R30, SR_CTAID.X ;  /* 0x00000000001e7919 */ /* 0x000ee20000002500 */
[----:B------:R-:W-:-:S02]  /*0060*/  CS2R R6, SRZ ;  /* 0x0000000000067805 */ /* 0x000fc4000001ff00 */
[----:B------:R-:W-:Y:S02]  /*0070*/  CS2R R8, SRZ ;  /* 0x0000000000087805 */ /* 0x000fe4000001ff00 */
[----:B------:R-:W-:Y:S01]  /*0080*/  CS2R R10, SRZ ;  /* 0x00000000000a7805 */ /* 0x000fe2000001ff00 */
[----:B------:R-:W4:Y:S01]  /*0090*/  S2R R3, SR_CTAID.Y ;  /* 0x0000000000037919 */ /* 0x000f220000002600 */
[----:B------:R-:W5:Y:S08]  /*00a0*/  LDC.64 R36, c[0x0][0x220] ;  /* 0x00008800ff247b82 */ /* 0x000f700000000a00 */
[----:B------:R-:W5:Y:S01]  /*00b0*/  LDC.64 R40, c[0x0][0x218] ;  /* 0x00008600ff287b82 */ /* 0x000f620000000a00 */
[----:B-1----:R-:W-:Y:S01]  /*00c0*/  SHF.R.U32.HI R31, RZ, 0x4, R0 ;  /* 0x00000004ff1f7819 */ /* 0x002fe20000011600 */
[----:B------:R-:W-:-:S02]  /*00d0*/  IMAD.SHL.U32 R27, R0, 0x4, RZ ;  /* 0x00000004001b7824 */ /* 0x000fc400078e00ff */
[----:B---3--:R-:W-:Y:S01]  /*00e0*/  IMAD.SHL.U32 R30, R30, 0x40, RZ ;  /* 0x000000401e1e7824 */ /* 0x008fe200078e00ff */
[----:B------:R-:W-:Y:S01]  /*00f0*/  SGXT.U32 R31, R31, 0x4 ;  /* 0x000000041f1f781a */ /* 0x000fe20000000000 */
[----:B----4-:R-:W-:-:S03]  /*0100*/  IMAD.SHL.U32 R2, R3, 0x40, RZ ;  /* 0x0000004003027824 */ /* 0x010fc600078e00ff */
[----:B------:R-:W-:Y:S02]  /*0110*/  LOP3.LUT R33, R30, 0x3c, R27, 0xf8, !PT ;  /* 0x0000003c1e217812 */ /* 0x000fe400078ef81b */
[----:B------:R-:W-:Y:S02]  /*0120*/  LOP3.LUT R0, R2, 0x10, R31, 0xfe, !PT ;  /* 0x0000001002007812 */ /* 0x000fe400078efe1f */
[----:B------:R-:W-:Y:S02]  /*0130*/  LOP3.LUT R32, R2, R31, RZ, 0xfc, !PT ;  /* 0x0000001f02207212 */ /* 0x000fe400078efcff */
[----:B------:R-:W-:Y:S01]  /*0140*/  LOP3.LUT R28, R2, 0x30, R31, 0xfe, !PT ;  /* 0x00000030021c7812 */ /* 0x000fe200078efe1f */
[----:B------:R-:W-:Y:S01]  /*0150*/  IMAD R29, R0, 0x100, R33 ;  /* 0x00000100001d7824 */ /* 0x000fe200078e0221 */
[----:B------:R-:W-:Y:S02]  /*0160*/  LOP3.LUT R0, R2, 0x20, R31, 0xfe, !PT ;  /* 0x0000002002007812 */ /* 0x000fe400078efe1f */
[----:B------:R-:W-:Y:S01]  /*0170*/  ISETP.GE.AND P0, PT, R33, 0x100, PT ;  /* 0x000001002100780c */ /* 0x000fe20003f06270 */
[----:B--2---:R-:W-:Y:S01]  /*0180*/  IMAD.WIDE R22, R29, 0x4, R24 ;  /* 0x000000041d167825 */ /* 0x004fe200078e0218 */
[----:B------:R-:W-:-:S02]  /*0190*/  LEA R32, R32, R33, 0x8 ;  /* 0x0000002120207211 */ /* 0x000fc400078e40ff */
[----:B------:R-:W-:Y:S01]  /*01a0*/  LEA R28, R28, R33, 0x8 ;  /* 0x000000211c1c7211 */ /* 0x000fe200078e40ff */
[----:B------:R-:W-:Y:S01]  /*01b0*/  IMAD R0, R0, 0x100, R33 ;  /* 0x0000010000007824 */ /* 0x000fe200078e0221 */
[----:B------:R-:W-:Y:S01]  /*01c0*/  LOP3.LUT R2, R2, 0x3c, R27, 0xf8, !PT ;  /* 0x0000003c02027812 */ /* 0x000fe200078ef81b */
[----:B------:R-:W-:Y:S01]  /*01d0*/  IMAD.WIDE R20, R32, 0x4, R24 ;  /* 0x0000000420147825 */ /* 0x000fe200078e0218 */
[----:B------:R-:W-:-:S03]  /*01e0*/  CS2R R26, SRZ ;  /* 0x00000000001a7805 */ /* 0x000fc6000001ff00 */
[--C-:B------:R-:W-:Y:S01]  /*01f0*/  IMAD.WIDE R34, R0, 0x4, R24.reuse ;  /* 0x0000000400227825 */ /* 0x100fe200078e0218 */
[----:B------:R-:W-:Y:S01]  /*0200*/  CS2R R12, SRZ ;  /* 0x00000000000c7805 */ /* 0x000fe2000001ff00 */
[----:B------:R1:W2:Y:S02]  /*0210*/  @!P0 LDG.E.EL.128 R4, desc[UR6][R20.64] ;  /* 0x0000000614048981 */ /* 0x0002a4000c2e1d00 */
[----:B------:R-:W-:Y:S01]  /*0220*/  IMAD.WIDE R38, R28, 0x4, R24 ;  /* 0x000000041c267825 */ /* 0x000fe200078e0218 */
[----:B------:R-:W-:Y:S01]  /*0230*/  CS2R R24, SRZ ;  /* 0x0000000000187805 */ /* 0x000fe2000001ff00 */
[----:B------:R3:W4:Y:S01]  /*0240*/  @!P0 LDG.E.EL.128 R8, desc[UR6][R22.64] ;  /* 0x0000000616088981 */ /* 0x000722000c2e1d00 */
[----:B------:R-:W-:Y:S01]  /*0250*/  CS2R R14, SRZ ;  /* 0x00000000000e7805 */ /* 0x000fe2000001ff00 */
[C---:B-----5:R-:W-:Y:S01]  /*0260*/  IMAD.WIDE R36, R33.reuse, 0x4, R36 ;  /* 0x0000000421247825 */ /* 0x060fe200078e0224 */
[----:B------:R-:W-:Y:S02]  /*0270*/  CS2R R16, SRZ ;  /* 0x0000000000107805 */ /* 0x000fe4000001ff00 */
[----:B------:R-:W-:Y:S01]  /*0280*/  CS2R R18, SRZ ;  /* 0x0000000000127805 */ /* 0x000fe2000001ff00 */
[----:B0-----:R-:W-:Y:S01]  /*0290*/  IMAD.WIDE R40, R33, 0x4, R40 ;  /* 0x0000000421287825 */ /* 0x001fe200078e0228 */
[----:B------:R-:W5:Y:S01]  /*02a0*/  @!P0 LDG.E.EL.128 R24, desc[UR6][R36.64] ;  /* 0x0000000624188981 */ /* 0x000f62000c2e1d00 */
[----:B-1----:R-:W-:-:S02]  /*02b0*/  CS2R R20, SRZ ;  /* 0x0000000000147805 */ /* 0x002fc4000001ff00 */
[----:B---3--:R-:W-:Y:S01]  /*02c0*/  CS2R R22, SRZ ;  /* 0x0000000000167805 */ /* 0x008fe2000001ff00 */
[----:B------:R-:W3:Y:S04]  /*02d0*/  @!P0 LDG.E.EL.128 R12, desc[UR6][R34.64] ;  /* 0x00000006220c8981 */ /* 0x000ee8000c2e1d00 */
[----:B------:R-:W2:Y:S04]  /*02e0*/  @!P0 LDG.E.EL.128 R16, desc[UR6][R40.64] ;  /* 0x0000000628108981 */ /* 0x000ea8000c2e1d00 */
[----:B------:R0:W3:Y:S02]  /*02f0*/  @!P0 LDG.E.EL.128 R20, desc[UR6][R38.64] ;  /* 0x0000000626148981 */ /* 0x0000e4000c2e1d00 */
[----:B0-----:R-:W0:Y:S02]  /*0300*/  LDC.64 R38, c[0x0][0x228] ;  /* 0x00008a00ff267b82 */ /* 0x001e240000000a00 */
[----:B0-----:R-:W-:-:S06]  /*0310*/  IMAD.WIDE R40, R33, 0x4, R38 ;  /* 0x0000000421287825 */ /* 0x001fcc00078e0226 */
[----:B------:R-:W0:Y:S02]  /*0320*/  LDC.64 R38, c[0x0][0x230] ;  /* 0x00008c00ff267b82 */ /* 0x000e240000000a00 */
[----:B0-----:R-:W-:-:S04]  /*0330*/  IMAD.WIDE R38, R33, 0x4, R38 ;  /* 0x0000000421267825 */ /* 0x001fc800078e0226 */
[----:B-----5:R-:W-:-:S06]  /*0340*/  FADD R35, R24, 9.9999997473787516356e-06 ;  /* 0x3727c5ac18237421 */ /* 0x020fcc0000000000 */
[----:B------:R-:W0:Y:S01]  /*0350*/  MUFU.SQRT R35, R35 ;  /* 0x0000002300237308 */ /* 0x000e220000002000 */
[----:B------:R-:W-:Y:S01]  /*0360*/  FADD R25, R25, 9.9999997473787516356e-06 ;  /* 0x3727c5ac19197421 */ /* 0x000fe20000000000 */
[----:B------:R-:W-:Y:S01]  /*0370*/  FADD R27, R27, 9.9999997473787516356e-06 ;  /* 0x3727c5ac1b1b7421 */ /* 0x000fe20000000000 */
[----:B------:R-:W-:Y:S01]  /*0380*/  FADD R26, R26, 9.9999997473787516356e-06 ;  /* 0x3727c5ac1a1a7421 */ /* 0x000fe20000000000 */
[C---:B--2---:R-:W-:Y:S01]  /*0390*/  FADD R34, -R19.reuse, R7 ;  /* 0x0000000713227221 */ /* 0x044fe20000000100 */
[C---:B----4-:R-:W-:Y:S01]  /*03a0*/  FADD R11, -R19.reuse, R11 ;  /* 0x0000000b130b7221 */ /* 0x050fe20000000100 */
[C---:B---3--:R-:W-:Y:S01]  /*03b0*/  FADD R15, -R19.reuse, R15 ;  /* 0x0000000f130f7221 */ /* 0x048fe20000000100 */
[----:B------:R-:W-:Y:S01]  /*03c0*/  FADD R19, -R19, R23 ;  /* 0x0000001713137221 */ /* 0x000fe20000000100 */
[----:B------:R-:W1:Y:S01]  /*03d0*/  MUFU.SQRT R25, R25 ;  /* 0x0000001900197308 */ /* 0x000e620000002000 */
[----:B------:R-:W-:Y:S01]  /*03e0*/  FADD R24, -R18, R6 ;  /* 0x0000000612187221 */ /* 0x000fe20000000100 */
[----:B0-----:R-:W-:-:S06]  /*03f0*/  FSETP.GT.AND P6, PT, R35, 8.50705917302346158658e+37, PT ;  /* 0x7e8000002300780b */ /* 0x001fcc0003fc4000 */
[----:B------:R-:W0:Y:S01]  /*0400*/  MUFU.SQRT R23, R27 ;  /* 0x0000001b00177308 */ /* 0x000e220000002000 */
[----:B------:R-:W-:-:S07]  /*0410*/  FSETP.GEU.AND P1, PT, R35, 1.175494350822287508e-38, PT ;  /* 0x008000002300780b */ /* 0x000fce0003f2e000 */
[----:B------:R-:W2:Y:S01]  /*0420*/  MUFU.SQRT R7, R26 ;  /* 0x0000001a00077308 */ /* 0x000ea20000002000 */
[----:B------:R-:W-:Y:S02]  /*0430*/  IMAD.MOV.U32 R6, RZ, RZ, 0x3e800000 ;  /* 0x3e800000ff067424 */ /* 0x000fe400078e00ff */
[C---:B------:R-:W-:Y:S01]  /*0440*/  FADD R10, -R18.reuse, R10 ;  /* 0x0000000a120a7221 */ /* 0x040fe20000000100 */
[C---:B------:R-:W-:Y:S01]  /*0450*/  FADD R36, -R18.reuse, R14 ;  /* 0x0000000e12247221 */ /* 0x040fe20000000100 */
[----:B------:R-:W-:Y:S01]  /*0460*/  FADD R18, -R18, R22 ;  /* 0x0000001612127221 */ /* 0x000fe20000000100 */
[----:B-1----:R-:W-:Y:S01]  /*0470*/  FSETP.GT.AND P2, PT, R25, 8.50705917302346158658e+37, PT ;  /* 0x7e8000001900780b */ /* 0x002fe20003f44000 */
[----:B------:R-:W-:Y:S01]  /*0480*/  @P6 FMUL R35, R35, 0.25 ;  /* 0x3e80000023236820 */ /* 0x000fe20000400000 */
[----:B------:R-:W-:Y:S02]  /*0490*/  FSEL R22, R6, 1, P6 ;  /* 0x3f80000006167808 */ /* 0x000fe40003000000 */
[----:B0-----:R-:W-:Y:S01]  /*04a0*/  FSETP.GT.AND P6, PT, R23, 8.50705917302346158658e+37, PT ;  /* 0x7e8000001700780b */ /* 0x001fe20003fc4000 */
[----:B------:R-:W-:Y:S01]  /*04b0*/  @!P1 FMUL R35, R35, 16777216 ;  /* 0x4b80000023239820 */ /* 0x000fe20000400000 */
[----:B------:R-:W-:Y:S01]  /*04c0*/  FSETP.GEU.AND P3, PT, R25, 1.175494350822287508e-38, PT ;  /* 0x008000001900780b */ /* 0x000fe20003f6e000 */
[----:B------:R-:W-:Y:S01]  /*04d0*/  @!P1 FMUL R22, R22, 16777216 ;  /* 0x4b80000016169820 */ /* 0x000fe20000400000 */
[----:B--2---:R-:W-:-:S02]  /*04e0*/  FSETP.GT.AND P4, PT, R7, 8.50705917302346158658e+37, PT ;  /* 0x7e8000000700780b */ /* 0x004fc40003f84000 */
[----:B------:R-:W-:Y:S02]  /*04f0*/  FSETP.GEU.AND P1, PT, R23, 1.175494350822287508e-38, PT ;  /* 0x008000001700780b */ /* 0x000fe40003f2e000 */
[----:B------:R-:W-:Y:S01]  /*0500*/  FSETP.GEU.AND P5, PT, R7, 1.175494350822287508e-38, PT ;  /* 0x008000000700780b */ /* 0x000fe20003fae000 */
[----:B------:R-:W-:Y:S01]  /*0510*/  @P2 FMUL R25, R25, 0.25 ;  /* 0x3e80000019192820 */ /* 0x000fe20000400000 */
[----:B------:R-:W0:Y:S03]  /*0520*/  MUFU.RCP R35, R35 ;  /* 0x0000002300237308 */ /* 0x000e260000001000 */
[----:B------:R-:W-:Y:S02]  /*0530*/  @P6 FMUL R23, R23, 0.25 ;  /* 0x3e80000017176820 */ /* 0x000fe40000400000 */
[----:B------:R-:W-:Y:S02]  /*0540*/  @!P3 FMUL R25, R25, 16777216 ;  /* 0x4b8000001919b820 */ /* 0x000fe40000400000 */
[----:B------:R-:W-:-:S02]  /*0550*/  @P4 FMUL R7, R7, 0.25 ;  /* 0x3e80000007074820 */ /* 0x000fc40000400000 */
[----:B------:R-:W-:Y:S02]  /*0560*/  @!P1 FMUL R23, R23, 16777216 ;  /* 0x4b80000017179820 */ /* 0x000fe40000400000 */
[----:B------:R-:W-:Y:S01]  /*0570*/  @!P5 FMUL R7, R7, 16777216 ;  /* 0x4b8000000707d820 */ /* 0x000fe20000400000 */
[C---:B------:R-:W-:Y:S01]  /*0580*/  FADD R14, -R17.reuse, R5 ;  /* 0x00000005110e7221 */ /* 0x040fe20000000100 */
[----:B------:R-:W1:Y:S01]  /*0590*/  MUFU.RCP R25, R25 ;  /* 0x0000001900197308 */ /* 0x000e620000001000 */
[C---:B------:R-:W-:Y:S01]  /*05a0*/  FADD R9, -R17.reuse, R9 ;  /* 0x0000000911097221 */ /* 0x040fe20000000100 */
[C---:B------:R-:W-:Y:S01]  /*05b0*/  FADD R13, -R17.reuse, R13 ;  /* 0x0000000d110d7221 */ /* 0x040fe20000000100 */
[----:B------:R-:W-:Y:S01]  /*05c0*/  FADD R21, -R17, R21 ;  /* 0x0000001511157221 */ /* 0x000fe20000000100 */
[----:B0-----:R-:W-:-:S04]  /*05d0*/  FMUL R27, R35, R22 ;  /* 0x00000016231b7220 */ /* 0x001fc80000400000 */
[----:B------:R-:W0:Y:S01]  /*05e0*/  MUFU.RCP R17, R7 ;  /* 0x0000000700117308 */ /* 0x000e220000001000 */
[----:B------:R-:W-:Y:S01]  /*05f0*/  FADD R5, -R16, R8 ;  /* 0x0000000810057221 */ /* 0x000fe20000000100 */
[----:B------:R-:W-:-:S06]  /*0600*/  FSEL R22, R6, 1, P2 ;  /* 0x3f80000006167808 */ /* 0x000fcc0001000000 */
[----:B------:R-:W2:Y:S01]  /*0610*/  MUFU.RCP R23, R23 ;  /* 0x0000001700177308 */ /* 0x000ea20000001000 */
[C---:B------:R-:W-:Y:S02]  /*0620*/  FSEL R8, R6.reuse, 1, P4 ;  /* 0x3f80000006087808 */ /* 0x040fe40002000000 */
[----:B------:R-:W-:Y:S01]  /*0630*/  FSEL R6, R6, 1, P6 ;  /* 0x3f80000006067808 */ /* 0x000fe20003000000 */
[----:B------:R-:W-:Y:S02]  /*0640*/  @!P3 FMUL R22, R22, 16777216 ;  /* 0x4b8000001616b820 */ /* 0x000fe40000400000 */
[----:B------:R-:W-:Y:S01]  /*0650*/  @!P5 FMUL R8, R8, 16777216 ;  /* 0x4b8000000808d820 */ /* 0x000fe20000400000 */
[----:B------:R-:W-:Y:S01]  /*0660*/  FADD R12, -R16, R12 ;  /* 0x0000000c100c7221 */ /* 0x000fe20000000100 */
[----:B------:R-:W-:Y:S01]  /*0670*/  @!P1 FMUL R6, R6, 16777216 ;  /* 0x4b80000006069820 */ /* 0x000fe20000400000 */
[----:B-1----:R-:W-:Y:S01]  /*0680*/  FMUL R22, R25, R22 ;  /* 0x0000001619167220 */ /* 0x002fe20000400000 */
[----:B0-----:R-:W-:Y:S01]  /*0690*/  FMUL R17, R17, R8 ;  /* 0x0000000811117220 */ /* 0x001fe20000400000 */
[C---:B------:R-:W-:Y:S01]  /*06a0*/  FADD R4, -R16.reuse, R4 ;  /* 0x0000000410047221 */ /* 0x040fe20000000100 */
[----:B------:R-:W-:Y:S01]  /*06b0*/  FADD R20, -R16, R20 ;  /* 0x0000001410147221 */ /* 0x000fe20000000100 */
[----:B--2---:R-:W-:Y:S01]  /*06c0*/  FMUL R8, R23, R6 ;  /* 0x0000000617087220 */ /* 0x004fe20000400000 */
[----:B------:R-:W-:Y:S01]  /*06d0*/  FMUL R23, R27, R12 ;  /* 0x0000000c1b177220 */ /* 0x000fe20000400000 */
[C---:B------:R-:W-:Y:S01]  /*06e0*/  FMUL R12, R22.reuse, R14 ;  /* 0x0000000e160c7220 */ /* 0x040fe20000400000 */
[C---:B------:R-:W-:Y:S01]  /*06f0*/  FMUL R26, R22.reuse, R9 ;  /* 0x00000009161a7220 */ /* 0x040fe20000400000 */
[C---:B------:R-:W-:Y:S01]  /*0700*/  FMUL R14, R22.reuse, R13 ;  /* 0x0000000d160e7220 */ /* 0x040fe20000400000 */
[----:B------:R-:W-:Y:S01]  /*0710*/  FMUL R22, R22, R21 ;  /* 0x0000001516167220 */ /* 0x000fe20000400000 */
[----:B------:R-:W-:Y:S01]  /*0720*/  FMUL R13, R17, R24 ;  /* 0x00000018110d7220 */ /* 0x000fe20000400000 */
[C---:B------:R-:W-:Y:S01]  /*0730*/  FMUL R35, R27.reuse, R4 ;  /* 0x000000041b237220 */ /* 0x040fe20000400000 */
[----:B------:R-:W-:Y:S01]  /*0740*/  FMUL R25, R27, R5 ;  /* 0x000000051b197220 */ /* 0x000fe20000400000 */
[C---:B------:R-:W-:Y:S01]  /*0750*/  FMUL R24, R17.reuse, R10 ;  /* 0x0000000a11187220 */ /* 0x040fe20000400000 */
[----:B------:R-:W-:Y:S01]  /*0760*/  FMUL R21, R17, R36 ;  /* 0x0000002411157220 */ /* 0x000fe20000400000 */
[----:B------:R-:W-:Y:S01]  /*0770*/  FMUL R27, R27, R20 ;  /* 0x000000141b1b7220 */ /* 0x000fe20000400000 */
[----:B------:R-:W-:Y:S01]  /*0780*/  FMUL R17, R17, R18 ;  /* 0x0000001211117220 */ /* 0x000fe20000400000 */
[C---:B------:R-:W-:Y:S01]  /*0790*/  FMUL R34, R8.reuse, R34 ;  /* 0x0000002208227220 */ /* 0x040fe20000400000 */
[C---:B------:R-:W-:Y:S01]  /*07a0*/  FMUL R18, R8.reuse, R11 ;  /* 0x0000000b08127220 */ /* 0x040fe20000400000 */
[C---:B------:R-:W-:Y:S01]  /*07b0*/  FMUL R20, R8.reuse, R15 ;  /* 0x0000000f08147220 */ /* 0x040fe20000400000 */
[----:B------:R-:W-:Y:S01]  /*07c0*/  FMUL R16, R8, R19 ;  /* 0x0000001308107220 */ /* 0x000fe20000400000 */
[----:B------:R-:W-:-:S02]  /*07d0*/  CS2R R4, SRZ ;  /* 0x0000000000047805 */ /* 0x000fc4000001ff00 */
[----:B------:R-:W-:Y:S02]  /*07e0*/  CS2R R6, SRZ ;  /* 0x0000000000067805 */ /* 0x000fe4000001ff00 */
[----:B------:R-:W-:Y:S02]  /*07f0*/  CS2R R8, SRZ ;  /* 0x0000000000087805 */ /* 0x000fe4000001ff00 */
[----:B------:R-:W-:Y:S01]  /*0800*/  CS2R R10, SRZ ;  /* 0x00000000000a7805 */ /* 0x000fe2000001ff00 */
[----:B------:R-:W0:Y:S01]  /*0810*/  LDC.64 R36, c[0x0][0x238] ;  /* 0x00008e00ff247b82 */ /* 0x000e220000000a00 */
[----:B------:R-:W2:Y:S04]  /*0820*/  @!P0 LDG.E.EL.128 R4, desc[UR6][R40.64] ;  /* 0x0000000628048981 */ /* 0x000ea8000c2e1d00 */
[----:B------:R0:W2:Y:S02]  /*0830*/  @!P0 LDG.E.EL.128 R8, desc[UR6][R38.64] ;  /* 0x0000000626088981 */ /* 0x0000a4000c2e1d00 */
[----:B0-----:R-:W-:-:S04]  /*0840*/  IMAD.WIDE R38, R32, 0x4, R36 ;  /* 0x0000000420267825 */ /* 0x001fc800078e0224 */
[-CC-:B--2---:R-:W-:Y:S01]  /*0850*/  FFMA R17, R17, R6.reuse, R10.reuse ;  /* 0x0000000611117223 */ /* 0x184fe2000000000a */
[-CC-:B------:R-:W-:Y:S01]  /*0860*/  FFMA R21, R21, R6.reuse, R10.reuse ;  /* 0x0000000615157223 */ /* 0x180fe2000000000a */
[-CC-:B------:R-:W-:Y:S01]  /*0870*/  FFMA R19, R24, R6.reuse, R10.reuse ;  /* 0x0000000618137223 */ /* 0x180fe2000000000a */
[----:B------:R-:W-:Y:S01]  /*0880*/  FFMA R33, R13, R6, R10 ;  /* 0x000000060d217223 */ /* 0x000fe2000000000a */
[-CC-:B------:R-:W-:Y:S01]  /*0890*/  FFMA R24, R14, R5.reuse, R9.reuse ;  /* 0x000000050e187223 */ /* 0x180fe20000000009 */
[----:B------:R-:W-:Y:S01]  /*08a0*/  FFMA R10, R12, R5, R9 ;  /* 0x000000050c0a7223 */ /* 0x000fe20000000009 */
[----:B------:R-:W-:Y:S02]  /*08b0*/  CS2R R12, SRZ ;  /* 0x00000000000c7805 */ /* 0x000fe4000001ff00 */
[----:B------:R-:W-:-:S06]  /*08c0*/  CS2R R14, SRZ ;  /* 0x00000000000e7805 */ /* 0x000fcc000001ff00 */
[----:B------:R0:W2:Y:S01]  /*08d0*/  @!P0 LDG.E.EL.128 R12, desc[UR6][R38.64] ;  /* 0x00000006260c8981 */ /* 0x0000a2000c2e1d00 */
[-CC-:B------:R-:W-:Y:S01]  /*08e0*/  FFMA R16, R16, R7.reuse, R11.reuse ;  /* 0x0000000710107223 */ /* 0x180fe2000000000b */
[-CC-:B------:R-:W-:Y:S01]  /*08f0*/  FFMA R20, R20, R7.reuse, R11.reuse ;  /* 0x0000000714147223 */ /* 0x180fe2000000000b */
[-CC-:B------:R-:W-:Y:S01]  /*0900*/  FFMA R18, R18, R7.reuse, R11.reuse ;  /* 0x0000000712127223 */ /* 0x180fe2000000000b */
[----:B------:R-:W-:Y:S01]  /*0910*/  FFMA R34, R34, R7, R11 ;  /* 0x0000000722227223 */ /* 0x000fe2000000000b */
[-CC-:B------:R-:W-:Y:S01]  /*0920*/  FFMA R22, R22, R5.reuse, R9.reuse ;  /* 0x0000000516167223 */ /* 0x180fe20000000009 */
[----:B------:R-:W-:Y:S01]  /*0930*/  FFMA R26, R26, R5, R9 ;  /* 0x000000051a1a7223 */ /* 0x000fe20000000009 */
[-CC-:B------:R-:W-:Y:S01]  /*0940*/  FFMA R27, R27, R4.reuse, R8.reuse ;  /* 0x000000041b1b7223 */ /* 0x180fe20000000008 */
[-CC-:B------:R-:W-:Y:S01]  /*0950*/  FFMA R23, R23, R4.reuse, R8.reuse ;  /* 0x0000000417177223 */ /* 0x180fe20000000008 */
[-CC-:B------:R-:W-:Y:S01]  /*0960*/  FFMA R25, R25, R4.reuse, R8.reuse ;  /* 0x0000000419197223 */ /* 0x180fe20000000008 */
[----:B------:R-:W-:Y:S01]  /*0970*/  FFMA R35, R35, R4, R8 ;  /* 0x0000000423237223 */ /* 0x000fe20000000008 */
[----:B------:R-:W-:-:S02]  /*0980*/  CS2R R4, SRZ ;  /* 0x0000000000047805 */ /* 0x000fc4000001ff00 */
[----:B------:R-:W-:Y:S01]  /*0990*/  CS2R R6, SRZ ;  /* 0x0000000000067805 */ /* 0x000fe2000001ff00 */
[----:B------:R-:W-:-:S05]  /*09a0*/  IMAD.WIDE R40, R29, 0x4, R36 ;  /* 0x000000041d287825 */ /* 0x000fca00078e0224 */
[----:B------:R-:W3:Y:S01]  /*09b0*/  @!P0 LDG.E.EL.128 R4, desc[UR6][R40.64] ;  /* 0x0000000628048981 */ /* 0x000ee2000c2e1d00 */
[----:B------:R-:W-:Y:S01]  /*09c0*/  CS2R R8, SRZ ;  /* 0x0000000000087805 */ /* 0x000fe2000001ff00 */
[----:B0-----:R-:W-:-:S04]  /*09d0*/  IMAD.WIDE R38, R0, 0x4, R36 ;  /* 0x0000000400267825 */ /* 0x001fc800078e0224 */
[----:B------:R-:W-:Y:S01]  /*09e0*/  IMAD.WIDE R28, R28, 0x4, R36 ;  /* 0x000000041c1c7825 */ /* 0x000fe200078e0224 */
[----:B------:R-:W0:Y:S01]  /*09f0*/  S2UR UR5, SR_CgaCtaId ;  /* 0x00000000000579c3 */ /* 0x000e220000008800 */
[C---:B--2---:R-:W-:Y:S02]  /*0a00*/  FSETP.GEU.AND P5, PT, R10.reuse, -R13, PT ;  /* 0x8000000d0a00720b */ /* 0x044fe40003fae000 */
[----:B------:R-:W-:Y:S01]  /*0a10*/  FADD R32, R10, R13 ;  /* 0x0000000d0a207221 */ /* 0x000fe20000000000 */
[----:B------:R-:W-:Y:S02]  /*0a20*/  CS2R R10, SRZ ;  /* 0x00000000000a7805 */ /* 0x000fe4000001ff00 */
[----:B------:R-:W-:Y:S01]  /*0a30*/  FSETP.GEU.AND P4, PT, R33, -R14, PT ;  /* 0x8000000e2100720b */ /* 0x000fe20003f8e000 */
[----:B------:R-:W-:Y:S01]  /*0a40*/  FADD R0, R35, R12 ;  /* 0x0000000c23007221 */ /* 0x000fe20000000000 */
[C---:B------:R-:W-:Y:S01]  /*0a50*/  FSETP.GEU.AND P3, PT, R34.reuse, -R15, PT ;  /* 0x8000000f2200720b */ /* 0x040fe20003f6e000 */
[----:B------:R-:W-:Y:S01]  /*0a60*/  FADD R33, R33, R14 ;  /* 0x0000000e21217221 */ /* 0x000fe20000000000 */
[----:B------:R-:W-:Y:S01]  /*0a70*/  FSETP.GEU.AND P6, PT, R35, -R12, PT ;  /* 0x8000000c2300720b */ /* 0x000fe20003fce000 */
[----:B------:R-:W2:Y:S01]  /*0a80*/  @!P0 LDG.E.EL.128 R8, desc[UR6][R38.64] ;  /* 0x0000000626088981 */ /* 0x000ea2000c2e1d00 */
[----:B------:R-:W-:Y:S01]  /*0a90*/  FADD R34, R34, R15 ;  /* 0x0000000f22227221 */ /* 0x000fe20000000000 */
[----:B------:R-:W-:-:S02]  /*0aa0*/  CS2R R12, SRZ ;  /* 0x00000000000c7805 */ /* 0x000fc4000001ff00 */
[----:B------:R-:W-:-:S06]  /*0ab0*/  CS2R R14, SRZ ;  /* 0x00000000000e7805 */ /* 0x000fcc000001ff00 */
[----:B------:R1:W4:Y:S01]  /*0ac0*/  @!P0 LDG.E.EL.128 R12, desc[UR6][R28.64] ;  /* 0x000000061c0c8981 */ /* 0x000322000c2e1d00 */
[----:B------:R-:W5:Y:S01]  /*0ad0*/  S2R R35, SR_TID.X ;  /* 0x0000000000237919 */ /* 0x000f620000002100 */
[----:B------:R-:W-:Y:S02]  /*0ae0*/  UMOV UR4, 0x400 ;  /* 0x0000040000047882 */ /* 0x000fe40000000000 */
[----:B0-----:R-:W-:Y:S01]  /*0af0*/  UPRMT UR4, UR5, 0x654, UR4 ;  /* 0x0000065405047896 */ /* 0x001fe20008000004 */
[C---:B---3--:R-:W-:Y:S01]  /*0b00*/  FSETP.GEU.AND P2, PT, R25.reuse, -R4, PT ;  /* 0x800000041900720b */ /* 0x048fe20003f4e000 */
[----:B------:R-:W-:Y:S01]  /*0b10*/  FADD R4, R25, R4 ;  /* 0x0000000419047221 */ /* 0x000fe20000000000 */
[C---:B------:R-:W-:Y:S01]  /*0b20*/  FSETP.GEU.AND P1, PT, R26.reuse, -R5, PT ;  /* 0x800000051a00720b */ /* 0x040fe20003f2e000 */
[----:B------:R-:W-:Y:S01]  /*0b30*/  FADD R26, R26, R5 ;  /* 0x000000051a1a7221 */ /* 0x000fe20000000000 */
[C---:B------:R-:W-:Y:S01]  /*0b40*/  FSETP.GEU.AND P0, PT, R19.reuse, -R6, PT ;  /* 0x800000061300720b */ /* 0x040fe20003f0e000 */
[----:B------:R-:W-:Y:S01]  /*0b50*/  FADD R6, R19, R6 ;  /* 0x0000000613067221 */ /* 0x000fe20000000000 */
[----:B-----5:R-:W-:-:S05]  /*0b60*/  IMAD.SHL.U32 R36, R35, 0x100, RZ ;  /* 0x0000010023247824 */ /* 0x020fca00078e00ff */
[----:B------:R-:W-:-:S04]  /*0b70*/  LOP3.LUT R36, R36, 0xf00, RZ, 0xc0, !PT ;  /* 0x00000f0024247812 */ /* 0x000fc800078ec0ff */
[C---:B-1----:R-:W-:Y:S02]  /*0b80*/  LOP3.LUT R29, R36.reuse, R31, RZ, 0xfc, !PT ;  /* 0x0000001f241d7212 */ /* 0x042fe400078efcff */
[C---:B------:R-:W-:Y:S02]  /*0b90*/  LEA.HI R28, R36.reuse, UR4, RZ, 0x1e ;  /* 0x00000004241c7c11 */ /* 0x040fe4000f8ff0ff */
[----:B------:R-:W-:Y:S02]  /*0ba0*/  LOP3.LUT R25, R36, 0x40, RZ, 0xfc, !PT ;  /* 0x0000004024197812 */ /* 0x000fe400078efcff */
[----:B------:R-:W-:Y:S02]  /*0bb0*/  LEA R5, R29, R28, 0x2 ;  /* 0x0000001c1d057211 */ /* 0x000fe400078e10ff */
[----:B------:R-:W-:-:S05]  /*0bc0*/  LEA.HI R28, R25, UR4, RZ, 0x1e ;  /* 0x00000004191c7c11 */ /* 0x000fca000f8ff0ff */
[----:B------:R-:W-:Y:S01]  /*0bd0*/  IMAD R25, R29, 0x4, R28 ;  /* 0x000000041d197824 */ /* 0x000fe200078e021c */
[C---:B------:R-:W-:Y:S02]  /*0be0*/  LOP3.LUT R28, R36.reuse, 0x80, RZ, 0xfc, !PT ;  /* 0x00000080241c7812 */ /* 0x040fe400078efcff */
[----:B------:R-:W-:Y:S02]  /*0bf0*/  LOP3.LUT R36, R36, 0xc0, RZ, 0xfc, !PT ;  /* 0x000000c024247812 */ /* 0x000fe400078efcff */
[----:B------:R-:W-:Y:S02]  /*0c00*/  FSEL R33, R33, RZ, P4 ;  /* 0x000000ff21217208 */ /* 0x000fe40002000000 */
[----:B------:R-:W-:Y:S02]  /*0c10*/  LEA.HI R28, R28, UR4, RZ, 0x1e ;  /* 0x000000041c1c7c11 */ /* 0x000fe4000f8ff0ff */
[----:B------:R-:W-:Y:S02]  /*0c20*/  FSEL R26, R26, RZ, P1 ;  /* 0x000000ff1a1a7208 */ /* 0x000fe40000800000 */
[C---:B------:R-:W-:Y:S01]  /*0c30*/  FSETP.GEU.AND P4, PT, R18.reuse, -R7, PT ;  /* 0x800000071200720b */ /* 0x040fe20003f8e000 */
[----:B------:R-:W-:Y:S01]  /*0c40*/  FADD R7, R18, R7 ;  /* 0x0000000712077221 */ /* 0x000fe20000000000 */
[----:B------:R-:W-:-:S02]  /*0c50*/  FSEL R19, R6, RZ, P0 ;  /* 0x000000ff06137208 */ /* 0x000fc40000000000 */
[----:B------:R-:W-:Y:S02]  /*0c60*/  LEA.HI R36, R36, UR4, RZ, 0x1e ;  /* 0x0000000424247c11 */ /* 0x000fe4000f8ff0ff */
[----:B------:R-:W-:Y:S01]  /*0c70*/  FSEL R0, R0, RZ, P6 ;  /* 0x000000ff00007208 */ /* 0x000fe20003000000 */
[C---:B------:R-:W-:Y:S01]  /*0c80*/  IMAD R28, R29.reuse, 0x4, R28 ;  /* 0x000000041d1c7824 */ /* 0x040fe200078e021c */
[----:B------:R-:W-:Y:S02]  /*0c90*/  FSEL R32, R32, RZ, P5 ;  /* 0x000000ff20207208 */ /* 0x000fe40002800000 */
[----:B------:R-:W-:Y:S02]  /*0ca0*/  LEA R29, R29, R36, 0x2 ;  /* 0x000000241d1d7211 */ /* 0x000fe400078e10ff */
[----:B------:R-:W-:Y:S02]  /*0cb0*/  FSEL R34, R34, RZ, P3 ;  /* 0x000000ff22227208 */ /* 0x000fe40001800000 */
[----:B------:R-:W-:-:S02]  /*0cc0*/  FSEL R4, R4, RZ, P2 ;  /* 0x000000ff04047208 */ /* 0x000fc40001000000 */
[----:B------:R-:W-:Y:S01]  /*0cd0*/  FSEL R6, R7, RZ, P4 ;  /* 0x000000ff07067208 */ /* 0x000fe20002000000 */
[----:B------:R0:W-:Y:S04]  /*0ce0*/  STS [R5], R0 ;  /* 0x0000000005007388 */ /* 0x0001e80000000800 */
[----:B------:R-:W-:Y:S04]  /*0cf0*/  STS [R25+0x100], R32 ;  /* 0x0001002019007388 */ /* 0x000fe80000000800 */
[----:B------:R-:W-:Y:S04]  /*0d00*/  STS [R28+0x200], R33 ;  /* 0x000200211c007388 */ /* 0x000fe80000000800 */
[----:B------:R-:W-:Y:S04]  /*0d10*/  STS [R29+0x300], R34 ;  /* 0x000300221d007388 */ /* 0x000fe80000000800 */
[----:B------:R-:W-:Y:S04]  /*0d20*/  STS [R5+0x40], R4 ;  /* 0x0000400405007388 */ /* 0x000fe80000000800 */
[----:B------:R-:W-:Y:S04]  /*0d30*/  STS [R25+0x140], R26 ;  /* 0x0001401a19007388 */ /* 0x000fe80000000800 */
[----:B------:R-:W-:Y:S04]  /*0d40*/  STS [R28+0x240], R19 ;  /* 0x000240131c007388 */ /* 0x000fe80000000800 */
[----:B------:R1:W-:Y:S01]  /*0d50*/  STS [R29+0x340], R6 ;  /* 0x000340061d007388 */ /* 0x0003e20000000800 */
[----:B0-----:R-:W-:-:S05]  /*0d60*/  IMAD.SHL.U32 R0, R35, 0x4, RZ ;  /* 0x0000000423007824 */ /* 0x001fca00078e00ff */
[----:B------:R-:W-:-:S04]  /*0d70*/  LOP3.LUT R0, R0, 0x3fc, RZ, 0xc0, !PT ;  /* 0x000003fc00007812 */ /* 0x000fc800078ec0ff */
[----:B-1----:R-:W-:Y:S02]  /*0d80*/  LOP3.LUT R6, R0, 0x400, RZ, 0xfc, !PT ;  /* 0x0000040000067812 */ /* 0x002fe400078efcff */
[----:B------:R-:W-:Y:S02]  /*0d90*/  LOP3.LUT R35, R35, 0xf0, RZ, 0xc0, !PT ;  /* 0x000000f023237812 */ /* 0x000fe400078ec0ff */
[----:B------:R-:W-:-:S04]  /*0da0*/  SHF.R.U32.HI R6, RZ, 0x2, R6 ;  /* 0x00000002ff067819 */ /* 0x000fc80000011606 */
[----:B------:R-:W-:Y:S01]  /*0db0*/  LOP3.LUT R6, R6, 0x1f0, RZ, 0xc0, !PT ;  /* 0x000001f006067812 */ /* 0x000fe200078ec0ff */
[----:B------:R-:W-:Y:S01]  /*0dc0*/  VIADD R35, R35, UR4 ;  /* 0x0000000423237c36 */ /* 0x000fe20008000000 */
[----:B------:R-:W-:-:S04]  /*0dd0*/  SHF.R.S32.HI R3, RZ, 0x19, R3 ;  /* 0x00000019ff037819 */ /* 0x000fc80000011403 */
[----:B------:R-:W-:-:S04]  /*0de0*/  SGXT R3, R3, 0x1 ;  /* 0x000000010303781a */ /* 0x000fc80000000200 */
[----:B------:R-:W-:Y:S02]  /*0df0*/  LEA.HI R18, R3, R2, RZ, 0x8 ;  /* 0x0000000203127211 */ /* 0x000fe400078f40ff */
[----:B------:R-:W-:Y:S02]  /*0e00*/  LOP3.LUT R3, R30, 0x30, R31, 0xfe, !PT ;  /* 0x000000301e037812 */ /* 0x000fe400078efe1f */
[----:B------:R-:W-:Y:S02]  /*0e10*/  LOP3.LUT R19, R18, 0xffffff00, RZ, 0xc0, !PT ;  /* 0xffffff0012137812 */ /* 0x000fe400078ec0ff */
[C---:B--2---:R-:W-:Y:S01]  /*0e20*/  FSETP.GEU.AND P1, PT, R21.reuse, -R10, PT ;  /* 0x8000000a1500720b */ /* 0x044fe20003f2e000 */
[----:B------:R-:W-:Y:S01]  /*0e30*/  FADD R10, R21, R10 ;  /* 0x0000000a150a7221 */ /* 0x000fe20000000000 */
[C---:B------:R-:W-:Y:S01]  /*0e40*/  FSETP.GEU.AND P0, PT, R20.reuse, -R11, PT ;  /* 0x8000000b1400720b */ /* 0x040fe20003f0e000 */
[----:B------:R-:W-:Y:S01]  /*0e50*/  FADD R11, R20, R11 ;  /* 0x0000000b140b7221 */ /* 0x000fe20000000000 */
[C---:B------:R-:W-:Y:S01]  /*0e60*/  FSETP.GEU.AND P3, PT, R23.reuse, -R8, PT ;  /* 0x800000081700720b */ /* 0x040fe20003f6e000 */
[----:B------:R-:W-:Y:S01]  /*0e70*/  FADD R8, R23, R8 ;  /* 0x0000000817087221 */ /* 0x000fe20000000000 */
[C---:B------:R-:W-:Y:S01]  /*0e80*/  FSETP.GEU.AND P2, PT, R24.reuse, -R9, PT ;  /* 0x800000091800720b */ /* 0x040fe20003f4e000 */
[----:B------:R-:W-:Y:S01]  /*0e90*/  FADD R9, R24, R9 ;  /* 0x0000000918097221 */ /* 0x000fe20000000000 */
[----:B------:R-:W-:-:S02]  /*0ea0*/  FSEL R7, R10, RZ, P1 ;  /* 0x000000ff0a077208 */ /* 0x000fc40000800000 */
[----:B------:R-:W-:Y:S02]  /*0eb0*/  FSEL R10, R11, RZ, P0 ;  /* 0x000000ff0b0a7208 */ /* 0x000fe40000000000 */
[C---:B----4-:R-:W-:Y:S01]  /*0ec0*/  FSETP.GEU.AND P0, PT, R27.reuse, -R12, PT ;  /* 0x8000000c1b00720b */ /* 0x050fe20003f0e000 */
[----:B------:R-:W-:Y:S01]  /*0ed0*/  FADD R12, R27, R12 ;  /* 0x0000000c1b0c7221 */ /* 0x000fe20000000000 */
[----:B------:R-:W-:Y:S02]  /*0ee0*/  FSEL R8, R8, RZ, P3 ;  /* 0x000000ff08087208 */ /* 0x000fe40001800000 */
[----:B------:R-:W-:Y:S02]  /*0ef0*/  FSEL R4, R9, RZ, P2 ;  /* 0x000000ff09047208 */ /* 0x000fe40001000000 */
[C---:B------:R-:W-:Y:S01]  /*0f00*/  FSETP.GEU.AND P2, PT, R22.reuse, -R13, PT ;  /* 0x8000000d1600720b */ /* 0x040fe20003f4e000 */
[----:B------:R-:W-:Y:S01]  /*0f10*/  FADD R13, R22, R13 ;  /* 0x0000000d160d7221 */ /* 0x000fe20000000000 */
[C---:B------:R-:W-:Y:S01]  /*0f20*/  FSETP.GEU.AND P1, PT, R17.reuse, -R14, PT ;  /* 0x8000000e1100720b */ /* 0x040fe20003f2e000 */
[----:B------:R-:W-:Y:S01]  /*0f30*/  FADD R14, R17, R14 ;  /* 0x0000000e110e7221 */ /* 0x000fe20000000000 */
[----:B------:R-:W-:-:S02]  /*0f40*/  FSEL R12, R12, RZ, P0 ;  /* 0x000000ff0c0c7208 */ /* 0x000fc40000000000 */
[C---:B------:R-:W-:Y:S01]  /*0f50*/  FSETP.GEU.AND P0, PT, R16.reuse, -R15, PT ;  /* 0x8000000f1000720b */ /* 0x040fe20003f0e000 */
[----:B------:R-:W-:Y:S01]  /*0f60*/  FADD R15, R16, R15 ;  /* 0x0000000f100f7221 */ /* 0x000fe20000000000 */
[----:B------:R-:W-:Y:S01]  /*0f70*/  STS [R5+0x80], R8 ;  /* 0x0000800805007388 */ /* 0x000fe20000000800 */
[----:B------:R-:W-:-:S03]  /*0f80*/  FSEL R17, R14, RZ, P1 ;  /* 0x000000ff0e117208 */ /* 0x000fc60000800000 */
[----:B------:R0:W-:Y:S01]  /*0f90*/  STS [R25+0x180], R4 ;  /* 0x0001800419007388 */ /* 0x0001e20000000800 */
[----:B------:R-:W-:-:S03]  /*0fa0*/  FSEL R20, R15, RZ, P0 ;  /* 0x000000ff0f147208 */ /* 0x000fc60000000000 */
[----:B------:R1:W-:Y:S01]  /*0fb0*/  STS [R28+0x280], R7 ;  /* 0x000280071c007388 */ /* 0x0003e20000000800 */
[----:B0-----:R-:W-:-:S03]  /*0fc0*/  FSEL R4, R13, RZ, P2 ;  /* 0x000000ff0d047208 */ /* 0x001fc60001000000 */
[----:B------:R-:W-:Y:S04]  /*0fd0*/  STS [R29+0x380], R10 ;  /* 0x0003800a1d007388 */ /* 0x000fe80000000800 */
[----:B------:R0:W-:Y:S04]  /*0fe0*/  STS [R5+0xc0], R12 ;  /* 0x0000c00c05007388 */ /* 0x0001e80000000800 */
[----:B------:R-:W-:Y:S04]  /*0ff0*/  STS [R25+0x1c0], R4 ;  /* 0x0001c00419007388 */ /* 0x000fe80000000800 */
[----:B------:R2:W-:Y:S04]  /*1000*/  STS [R28+0x2c0], R17 ;  /* 0x0002c0111c007388 */ /* 0x0005e80000000800 */
[----:B------:R3:W-:Y:S01]  /*1010*/  STS [R29+0x3c0], R20 ;  /* 0x0003c0141d007388 */ /* 0x0007e20000000800 */
[----:B-1----:R-:W-:-:S04]  /*1020*/  LOP3.LUT R7, R0, 0x800, RZ, 0xfc, !PT ;  /* 0x0000080000077812 */ /* 0x002fc800078efcff */
[----:B------:R-:W-:Y:S01]  /*1030*/  SHF.R.U32.HI R7, RZ, 0x2, R7 ;  /* 0x00000002ff077819 */ /* 0x000fe20000011607 */
[----:B0-----:R-:W-:Y:S01]  /*1040*/  IMAD R5, R0, 0x4, R35 ;  /* 0x0000000400057824 */ /* 0x001fe200078e0223 */
[----:B--2---:R-:W0:Y:S02]  /*1050*/  LDC.64 R16, c[0x0][0x240] ;  /* 0x00009000ff107b82 */ /* 0x004e240000000a00 */
[----:B------:R-:W-:Y:S02]  /*1060*/  LOP3.LUT R8, R7, 0x2f0, RZ, 0xc0, !PT ;  /* 0x000002f007087812 */ /* 0x000fe400078ec0ff */
[----:B------:R-:W-:-:S03]  /*1070*/  IADD3 R7, R6, UR4, RZ ;  /* 0x0000000406077c10 */ /* 0x000fc6000fffe0ff */
[----:B------:R-:W-:Y:S01]  /*1080*/  VIADD R9, R8, UR4 ;  /* 0x0000000408097c36 */ /* 0x000fe20008000000 */
[C---:B------:R-:W-:Y:S01]  /*1090*/  LEA R8, R0.reuse, R7, 0x2 ;  /* 0x0000000700087211 */ /* 0x040fe200078e10ff */
[----:B------:R-:W-:Y:S02]  /*10a0*/  BAR.SYNC.DEFER_BLOCKING 0x0 ;  /* 0x0000000000007b1d */ /* 0x000fe40000010000 */
[----:B------:R-:W-:Y:S02]  /*10b0*/  IMAD R12, R0, 0x4, R9 ;  /* 0x00000004000c7824 */ /* 0x000fe400078e0209 */
[----:B------:R-:W-:Y:S02]  /*10c0*/  IMAD.SHL.U32 R22, R18, 0x100, RZ ;  /* 0x0000010012167824 */ /* 0x000fe400078e00ff */
[----:B------:R-:W1:Y:S04]  /*10d0*/  LDS.128 R4, [R5] ;  /* 0x0000000005047984 */ /* 0x000e680000000c00 */
[----:B------:R-:W2:Y:S04]  /*10e0*/  LDS.128 R8, [R8+0x1000] ;  /* 0x0010000008087984 */ /* 0x000ea80000000c00 */
[----:B------:R-:W4:Y:S01]  /*10f0*/  LDS.128 R12, [R12+0x2000] ;  /* 0x002000000c0c7984 */ /* 0x000f220000000c00 */
[----:B------:R-:W-:-:S02]  /*1100*/  LOP3.LUT R22, R22, 0xffff0000, RZ, 0xc0, !PT ;  /* 0xffff000016167812 */ /* 0x000fc400078ec0ff */
[----:B------:R-:W-:Y:S02]  /*1110*/  LOP3.LUT R18, R0, 0xc00, RZ, 0xfc, !PT ;  /* 0x00000c0000127812 */ /* 0x000fe400078efcff */
[----:B------:R-:W-:Y:S02]  /*1120*/  LOP3.LUT R21, R30, 0x20, R31, 0xfe, !PT ;  /* 0x000000201e157812 */ /* 0x000fe400078efe1f */
[----:B------:R-:W-:Y:S02]  /*1130*/  LOP3.LUT R23, R30, R31, RZ, 0xfc, !PT ;  /* 0x0000001f1e177212 */ /* 0x000fe400078efcff */
[----:B------:R-:W-:Y:S02]  /*1140*/  LOP3.LUT R31, R30, 0x10, R31, 0xfe, !PT ;  /* 0x000000101e1f7812 */ /* 0x000fe400078efe1f */
[----:B------:R-:W-:Y:S02]  /*1150*/  IADD3 R2, R22, R2, -R19 ;  /* 0x0000000216027210 */ /* 0x000fe40007ffe813 */
[----:B------:R-:W-:-:S02]  /*1160*/  SHF.R.U32.HI R18, RZ, 0x2, R18 ;  /* 0x00000002ff127819 */ /* 0x000fc40000011612 */
[----:B------:R-:W-:Y:S02]  /*1170*/  ISETP.GE.AND P0, PT, R23, 0x100, PT ;  /* 0x000001001700780c */ /* 0x000fe40003f06270 */
[----:B------:R-:W-:Y:S02]  /*1180*/  ISETP.GE.AND P1, PT, R31, 0x100, PT ;  /* 0x000001001f00780c */ /* 0x000fe40003f26270 */
[----:B------:R-:W-:Y:S02]  /*1190*/  ISETP.GE.AND P2, PT, R21, 0x100, PT ;  /* 0x000001001500780c */ /* 0x000fe40003f46270 */
[----:B------:R-:W-:Y:S02]  /*11a0*/  LOP3.LUT R18, R18, 0x3f0, RZ, 0xc0, !PT ;  /* 0x000003f012127812 */ /* 0x000fe400078ec0ff */
[----:B------:R-:W-:Y:S02]  /*11b0*/  LEA R19, R23, R2, 0x8 ;  /* 0x0000000217137211 */ /* 0x000fe400078e40ff */
[----:B------:R-:W-:Y:S01]  /*11c0*/  ISETP.GE.AND P3, PT, R3, 0x100, PT ;  /* 0x000001000300780c */ /* 0x000fe20003f66270 */
[--C-:B------:R-:W-:Y:S01]  /*11d0*/  IMAD R31, R31, 0x100, R2.reuse ;  /* 0x000001001f1f7824 */ /* 0x100fe200078e0202 */
[----:B------:R-:W-:Y:S01]  /*11e0*/  IADD3 R25, R18, UR4, RZ ;  /* 0x0000000412197c10 */ /* 0x000fe2000fffe0ff */
[----:B------:R-:W-:-:S02]  /*11f0*/  IMAD R23, R21, 0x100, R2 ;  /* 0x0000010015177824 */ /* 0x000fc400078e0202 */
[----:B0-----:R-:W-:-:S04]  /*1200*/  IMAD.WIDE R18, R19, 0x4, R16 ;  /* 0x0000000413127825 */ /* 0x001fc800078e0210 */
[--C-:B---3--:R-:W-:Y:S01]  /*1210*/  IMAD.WIDE R20, R31, 0x4, R16.reuse ;  /* 0x000000041f147825 */ /* 0x108fe200078e0210 */
[----:B-1----:R0:W-:Y:S03]  /*1220*/  @!P0 STG.E.128 desc[UR6][R18.64], R4 ;  /* 0x0000000412008986 */ /* 0x0021e6000c101d06 */
[----:B------:R-:W-:Y:S01]  /*1230*/  IMAD.WIDE R22, R23, 0x4, R16 ;  /* 0x0000000417167825 */ /* 0x000fe200078e0210 */
[----:B--2---:R0:W-:Y:S04]  /*1240*/  @!P1 STG.E.128 desc[UR6][R20.64], R8 ;  /* 0x0000000814009986 */ /* 0x0041e8000c101d06 */
[----:B----4-:R0:W-:Y:S01]  /*1250*/  @!P2 STG.E.128 desc[UR6][R22.64], R12 ;  /* 0x0000000c1600a986 */ /* 0x0101e2000c101d06 */
[----:B------:R-:W-:Y:S01]  /*1260*/  IMAD R25, R0, 0x4, R25 ;  /* 0x0000000400197824 */ /* 0x000fe200078e0219 */
[----:B0-----:R-:W-:Y:S06]  /*1270*/  @P3 EXIT ;  /* 0x000000000000394d */ /* 0x001fec0003800000 */
[----:B------:R-:W0:Y:S01]  /*1280*/  LDS.128 R24, [R25+0x3000] ;  /* 0x0030000019187984 */ /* 0x000e220000000c00 */
[----:B------:R-:W-:-:S05]  /*1290*/  LEA R3, R3, R2, 0x8 ;  /* 0x0000000203037211 */ /* 0x000fca00078e40ff */
[----:B------:R-:W-:-:S05]  /*12a0*/  IMAD.WIDE R16, R3, 0x4, R16 ;  /* 0x0000000403107825 */ /* 0x000fca00078e0210 */
[----:B0-----:R-:W-:Y:S01]  /*12b0*/  STG.E.128 desc[UR6][R16.64], R24 ;  /* 0x0000001810007986 */ /* 0x001fe2000c101d06 */
[----:B------:R-:W-:Y:S05]  /*12c0*/  EXIT ;  /* 0x000000000000794d */ /* 0x000fea0003800000 */
.L_x_0:
[----:B------:R-:W-:-:S00]  /*12d0*/  BRA `(.L_x_0) ;  /* 0xfffffffc00fc7947 */ /* 0x000fc0000383ffff */
[----:B------:R-:W-:-:S00]  /*12e0*/  NOP ;  /* 0x0000000000007918 */ /* 0x000fc00000000000 */
        /* <DEDUP_REMOVED lines=9> */
.L_x_1:


//--------------------- .nv.global.init           --------------------------
	.section	.nv.global.init,"aw",@progbits
.nv.global.init:
	.type		_$_str,@object
	.size		_$_str,(_$_str_$_2 - _$_str)
_$_str:
        /*0000*/ 	.byte	0x5f, 0x5f, 0x43, 0x55, 0x44, 0x41, 0x5f, 0x46, 0x54, 0x5a, 0x00
	.type		_$_str_$_2,@object
	.size		_$_str_$_2,(.L_1 - _$_str_$_2)
_$_str_$_2:
        /*000b*/ 	.byte	0x5f, 0x5f, 0x43, 0x55, 0x44, 0x41, 0x5f, 0x50, 0x52, 0x45, 0x43, 0x5f, 0x53, 0x51, 0x52, 0x54
        /*001b*/ 	.byte	0x00
.L_1:


//--------------------- .nv.shared.triton_poi_fused__native_batch_norm_legit_no_training_add_relu_11 --------------------------
	.section	.nv.shared.triton_poi_fused__native_batch_norm_legit_no_training_add_relu_11,"aw",@nobits
	.sectionflags	@""
	.align	16
	.zero		1024


//--------------------- .nv.constant0.triton_poi_fused__native_batch_norm_legit_no_training_add_relu_11 --------------------------
	.section	.nv.constant0.triton_poi_fused__native_batch_norm_legit_no_training_add_relu_11,"a",@progbits
	.sectionflags	@""
	.align	4
.nv.constant0.triton_poi_fused__native_batch_norm_legit_no_training_add_relu_11:
	.zero		592
